//
// Generated by NVIDIA NVVM Compiler
//
// Compiler Build ID: CL-36424714
// Cuda compilation tools, release 13.0, V13.0.88
// Based on NVVM 20.0.0
//

.version 9.0
.target sm_100
.address_size 64

	// .globl	_Z14printBlockId1Dv
.extern .func  (.param .b32 func_retval0) vprintf
(
	.param .b64 vprintf_param_0,
	.param .b64 vprintf_param_1
)
;
.global .align 1 .b8 $str[29] = {66, 108, 111, 99, 107, 32, 40, 37, 100, 44, 32, 37, 100, 41, 32, 45, 62, 32, 105, 100, 95, 49, 100, 58, 32, 37, 100, 10};

.visible .entry _Z14printBlockId1Dv()
{
	.local .align 8 .b8 	__local_depot0[16];
	.reg .b64 	%SP;
	.reg .b64 	%SPL;
	.reg .b32 	%r<7>;
	.reg .b64 	%rd<5>;

	mov.u64 	%SPL, __local_depot0;
	cvta.local.u64 	%SP, %SPL;
	add.u64 	%rd1, %SP, 0;
	add.u64 	%rd2, %SPL, 0;
	mov.u32 	%r1, %ctaid.y;
	mov.u32 	%r2, %nctaid.x;
	mov.u32 	%r3, %ctaid.x;
	mad.lo.s32 	%r4, %r1, %r2, %r3;
	st.local.v2.u32 	[%rd2], {%r3, %r1};
	st.local.u32 	[%rd2+8], %r4;
	mov.u64 	%rd3, $str;
	cvta.global.u64 	%rd4, %rd3;
	{ // callseq 0, 0
	.param .b64 param0;
	st.param.b64 	[param0], %rd4;
	.param .b64 param1;
	st.param.b64 	[param1], %rd1;
	.param .b32 retval0;
	call.uni (retval0), 
	vprintf, 
	(
	param0, 
	param1
	);
	ld.param.b32 	%r5, [retval0];
	} // callseq 0
	ret;

}


// ===== COMPILED SASS (sm_100) =====

	.target	sm_100

	.elftype	@"ET_EXEC"


//--------------------- .note.nv.tkinfo           --------------------------
	.section	.note.nv.tkinfo,"",@"SHT_NOTE"
	.sectionflags	@"SHF_NOTE_NV_TKINFO"
	.tkinfo
        /*0018*/ 	.word	0x00000002
        /*0030*/ 	.string	""
        /*0030*/ 	.string	"ptxas"
        /*0030*/ 	.string	"Cuda compilation tools, release 13.0, V13.0.88"
        /*0030*/ 	.string	"Build cuda_13.0.r13.0/compiler.36424714_0"
        /*0030*/ 	.string	"-arch sm_100 -m 64 "



//--------------------- .note.nv.cuinfo           --------------------------
	.section	.note.nv.cuinfo,"",@"SHT_NOTE"
	.sectionflags	@"SHF_NOTE_NV_CUINFO"
        /*0018*/ 	.short	0x0002
        /*001a*/ 	.short	0x0064
        /*001c*/ 	.short	0x0082
	.zero		2


//--------------------- .nv.info                  --------------------------
	.section	.nv.info,"",@"SHT_CUDA_INFO"
	.align	4


	//----- nvinfo : EIATTR_REGCOUNT
	.align		4
        /*0000*/ 	.byte	0x04, 0x2f
        /*0002*/ 	.short	(.L_2 - .L_1)
	.align		4
.L_1:
        /*0004*/ 	.word	index@(_Z14printBlockId1Dv)
        /*0008*/ 	.word	0x00000018


	//----- nvinfo : EIATTR_FRAME_SIZE
	.align		4
.L_2:
        /*000c*/ 	.byte	0x04, 0x11
        /*000e*/ 	.short	(.L_4 - .L_3)
	.align		4
.L_3:
        /*0010*/ 	.word	index@(_Z14printBlockId1Dv)
        /*0014*/ 	.word	0x00000010


	//----- nvinfo : EIATTR_MIN_STACK_SIZE
	.align		4
.L_4:
        /*0018*/ 	.byte	0x04, 0x12
        /*001a*/ 	.short	(.L_6 - .L_5)
	.align		4
.L_5:
        /*001c*/ 	.word	index@(_Z14printBlockId1Dv)
        /*0020*/ 	.word	0x00000010
.L_6:


//--------------------- .nv.compat                --------------------------
	.section	.nv.compat,"",@"SHT_CUDA_COMPAT_INFO"
	.align	4
        /*0000*/ 	.byte	0x02, 0x09, 0x00, 0x00, 0x02, 0x02, 0x01, 0x00, 0x02, 0x05, 0x05, 0x00, 0x03, 0x07, 0x01, 0x01
        /*0010*/ 	.byte	0x02, 0x03, 0x00, 0x00, 0x02, 0x06, 0x01, 0x00, 0x04, 0x0b, 0x08, 0x00, 0x09, 0x00, 0x00, 0x00
        /*0020*/ 	.byte	0x00, 0x00, 0x00, 0x00


//--------------------- .nv.info._Z14printBlockId1Dv --------------------------
	.section	.nv.info._Z14printBlockId1Dv,"",@"SHT_CUDA_INFO"
	.sectionflags	@""
	.align	4


	//----- nvinfo : EIATTR_CUDA_API_VERSION
	.align		4
        /*0000*/ 	.byte	0x04, 0x37
        /*0002*/ 	.short	(.L_8 - .L_7)
.L_7:
        /*0004*/ 	.word	0x00000082


	//----- nvinfo : EIATTR_SPARSE_MMA_MASK
	.align		4
.L_8:
        /*0008*/ 	.byte	0x03, 0x50
        /*000a*/ 	.short	0x0000


	//----- nvinfo : EIATTR_MAXREG_COUNT
	.align		4
        /*000c*/ 	.byte	0x03, 0x1b
        /*000e*/ 	.short	0x00ff


	//----- nvinfo : EIATTR_EXTERNS
	.align		4
        /*0010*/ 	.byte	0x04, 0x0f
        /*0012*/ 	.short	(.L_10 - .L_9)


	//   ....[0]....
	.align		4
.L_9:
        /*0014*/ 	.word	index@(vprintf)


	//----- nvinfo : EIATTR_MERCURY_ISA_VERSION
	.align		4
.L_10:
        /*0018*/ 	.byte	0x03, 0x5f
        /*001a*/ 	.short	0x0101


	//----- nvinfo : EIATTR_VRC_CTA_INIT_COUNT
	.align		4
        /*001c*/ 	.byte	0x02, 0x4a
	.zero		1
	.zero		1


	//----- nvinfo : EIATTR_SYSCALL_OFFSETS
	.align		4
        /*0020*/ 	.byte	0x04, 0x46
        /*0022*/ 	.short	(.L_12 - .L_11)


	//   ....[0]....
.L_11:
        /*0024*/ 	.word	0x00000120


	//----- nvinfo : EIATTR_EXIT_INSTR_OFFSETS
	.align		4
.L_12:
        /*0028*/ 	.byte	0x04, 0x1c
        /*002a*/ 	.short	(.L_14 - .L_13)


	//   ....[0]....
.L_13:
        /*002c*/ 	.word	0x00000130


	//----- nvinfo : EIATTR_SW_WAR
	.align		4
.L_14:
        /*0030*/ 	.byte	0x04, 0x36
        /*0032*/ 	.short	(.L_16 - .L_15)
.L_15:
        /*0034*/ 	.word	0x00000008
.L_16:


//--------------------- .nv.callgraph             --------------------------
	.section	.nv.callgraph,"",@"SHT_CUDA_CALLGRAPH"
	.align	4
	.sectionentsize	8
	.align		4
        /*0000*/ 	.word	0x00000000
	.align		4
        /*0004*/ 	.word	0xffffffff
	.align		4
        /*0008*/ 	.word	index@(_Z14printBlockId1Dv)
	.align		4
        /*000c*/ 	.word	index@(vprintf)
	.align		4
        /*0010*/ 	.word	0x00000000
	.align		4
        /*0014*/ 	.word	0xfffffffe
	.align		4
        /*0018*/ 	.word	0x00000000
	.align		4
        /*001c*/ 	.word	0xfffffffd
	.align		4
        /*0020*/ 	.word	0x00000000
	.align		4
        /*0024*/ 	.word	0xfffffffc


//--------------------- .nv.constant4             --------------------------
	.section	.nv.constant4,"a",@progbits
	.align	8
	.align		8
.nv.constant4:
        /*0000*/ 	.dword	vprintf
	.align		8
        /*0008*/ 	.dword	$str


//--------------------- .text._Z14printBlockId1Dv --------------------------
	.section	.text._Z14printBlockId1Dv,"ax",@progbits
	.align	128
        .global         _Z14printBlockId1Dv
        .type           _Z14printBlockId1Dv,@function
        .size           _Z14printBlockId1Dv,(.L_x_2 - _Z14printBlockId1Dv)
        .other          _Z14printBlockId1Dv,@"STO_CUDA_ENTRY STV_DEFAULT"
_Z14printBlockId1Dv:
.text._Z14printBlockId1Dv:
[----:B------:R-:W0:Y:S01]  /*0000*/  LDC R1, c[0x0][0x37c] ;  /* 0x0000df00ff017b82 */ /* 0x000e220000000800 */
[----:B------:R-:W1:Y:S01]  /*0010*/  S2R R9, SR_CTAID.Y ;  /* 0x0000000000097919 */ /* 0x000e620000002600 */
[----:B------:R-:W2:Y:S01]  /*0020*/  LDCU UR5, c[0x0][0x2fc] ;  /* 0x00005f80ff0577ac */ /* 0x000ea20008000800 */
[----:B------:R-:W-:Y:S01]  /*0030*/  MOV R2, 0x0 ;  /* 0x0000000000027802 */ /* 0x000fe20000000f00 */
[----:B0-----:R-:W-:Y:S01]  /*0040*/  VIADD R1, R1, 0xfffffff0 ;  /* 0xfffffff001017836 */ /* 0x001fe20000000000 */
[----:B------:R-:W1:Y:S01]  /*0050*/  S2R R8, SR_CTAID.X ;  /* 0x0000000000087919 */ /* 0x000e620000002500 */
[----:B------:R-:W1:Y:S03]  /*0060*/  LDCU UR6, c[0x0][0x370] ;  /* 0x00006e00ff0677ac */ /* 0x000e660008000800 */
[----:B------:R-:W0:Y:S01]  /*0070*/  LDC.64 R2, c[0x4][R2] ;  /* 0x0100000002027b82 */ /* 0x000e220000000a00 */
[----:B------:R-:W3:Y:S02]  /*0080*/  LDCU UR4, c[0x0][0x2f8] ;  /* 0x00005f00ff0477ac */ /* 0x000ee40008000800 */
[----:B---3--:R-:W-:-:S05]  /*0090*/  IADD3 R6, P0, PT, R1, UR4, RZ ;  /* 0x0000000401067c10 */ /* 0x008fca000ff1e0ff */
[----:B--2---:R-:W-:Y:S02]  /*00a0*/  IMAD.X R7, RZ, RZ, UR5, P0 ;  /* 0x00000005ff077e24 */ /* 0x004fe400080e06ff */
[----:B-1----:R-:W-:Y:S01]  /*00b0*/  IMAD R0, R9, UR6, R8 ;  /* 0x0000000609007c24 */ /* 0x002fe2000f8e0208 */
[----:B------:R1:W-:Y:S01]  /*00c0*/  STL.64 [R1], R8 ;  /* 0x0000000801007387 */ /* 0x0003e20000100a00 */
[----:B------:R-:W2:Y:S03]  /*00d0*/  LDCU.64 UR6, c[0x4][0x8] ;  /* 0x01000100ff0677ac */ /* 0x000ea60008000a00 */
[----:B------:R1:W-:Y:S01]  /*00e0*/  STL [R1+0x8], R0 ;  /* 0x0000080001007387 */ /* 0x0003e20000100800 */
[----:B--2---:R-:W-:Y:S01]  /*00f0*/  IMAD.U32 R4, RZ, RZ, UR6 ;  /* 0x00000006ff047e24 */ /* 0x004fe2000f8e00ff */
[----:B01----:R-:W-:-:S07]  /*0100*/  MOV R5, UR7 ;  /* 0x0000000700057c02 */ /* 0x003fce0008000f00 */
[----:B------:R-:W-:-:S07]  /*0110*/  LEPC R20, `(.L_x_0) ;  /* 0x000000001014794e */ /* 0x000fce0000000000 */
[----:B------:R-:W-:Y:S05]  /*0120*/  CALL.ABS.NOINC R2 ;  /* 0x0000000002007343 */ /* 0x000fea0003c00000 */
.L_x_0:
[----:B------:R-:W-:Y:S05]  /*0130*/  EXIT ;  /* 0x000000000000794d */ /* 0x000fea0003800000 */
.L_x_1:
[----:B------:R-:W-:-:S00]  /*0140*/  BRA `(.L_x_1) ;  /* 0xfffffffc00fc7947 */ /* 0x000fc0000383ffff */
[----:B------:R-:W-:-:S00]  /*0150*/  NOP ;  /* 0x0000000000007918 */ /* 0x000fc00000000000 */
        /* <DEDUP_REMOVED lines=10> */
.L_x_2:


//--------------------- .nv.global.init           --------------------------
	.section	.nv.global.init,"aw",@progbits
.nv.global.init:
	.type		$str,@object
	.size		$str,(.L_0 - $str)
$str:
        /*0000*/ 	.byte	0x42, 0x6c, 0x6f, 0x63, 0x6b, 0x20, 0x28, 0x25, 0x64, 0x2c, 0x20, 0x25, 0x64, 0x29, 0x20, 0x2d
        /*0010*/ 	.byte	0x3e, 0x20, 0x69, 0x64, 0x5f, 0x31, 0x64, 0x3a, 0x20, 0x25, 0x64, 0x0a, 0x00
.L_0:


//--------------------- .nv.shared.reserved.0     --------------------------
	.section	.nv.shared.reserved.0,"aw",@nobits
	.weak		__nv_reservedSMEM_offset_0_alias
	.size		__nv_reservedSMEM_offset_0_alias, 0, 64
	.other		__nv_reservedSMEM_offset_0_alias,@"STO_CUDA_RESERVED_SHARED STV_DEFAULT"
__nv_reservedSMEM_offset_0_alias:
	.zero		0
	.zero		64


//--------------------- .nv.constant0._Z14printBlockId1Dv --------------------------
	.section	.nv.constant0._Z14printBlockId1Dv,"a",@progbits
	.sectionflags	@""
	.align	4
.nv.constant0._Z14printBlockId1Dv:
	.zero		896


//--------------------- SYMBOLS --------------------------

	.type		.nv.reservedSmem.offset0,@object
	.size		.nv.reservedSmem.offset0,0x4
	.type		vprintf,@function
